	.headerflags	@"EF_CUDA_TEXMODE_UNIFIED EF_CUDA_64BIT_ADDRESS EF_CUDA_ACCELERATORS EF_CUDA_SM90 EF_CUDA_VIRTUAL_SM(EF_CUDA_SM90)"
	.elftype	@"ET_EXEC"


//--------------------- .nv.info                  --------------------------
	.section	.nv.info,"",@"SHT_CUDA_INFO"
	.align	4


	//----- nvinfo : EIATTR_REGCOUNT
	.align		4
        /*0000*/ 	.byte	0x04, 0x2f
        /*0002*/ 	.short	(.L_3 - .L_2)
	.align		4
.L_2:
        /*0004*/ 	.word	index@(triton_poi_fused__native_batch_norm_legit_no_training_relu_20)
        /*0008*/ 	.word	0x00000011


	//----- nvinfo : EIATTR_MIN_STACK_SIZE
	.align		4
.L_3:
        /*000c*/ 	.byte	0x04, 0x12
        /*000e*/ 	.short	(.L_5 - .L_4)
	.align		4
.L_4:
        /*0010*/ 	.word	index@(triton_poi_fused__native_batch_norm_legit_no_training_relu_20)
        /*0014*/ 	.word	0x00000000


	//----- nvinfo : EIATTR_FRAME_SIZE
	.align		4
.L_5:
        /*0018*/ 	.byte	0x04, 0x11
        /*001a*/ 	.short	(.L_7 - .L_6)
	.align		4
.L_6:
        /*001c*/ 	.word	index@(triton_poi_fused__native_batch_norm_legit_no_training_relu_20)
        /*0020*/ 	.word	0x00000000


	//----- nvinfo : EIATTR_MIN_STACK_SIZE
	.align		4
.L_7:
        /*0024*/ 	.byte	0x04, 0x12
        /*0026*/ 	.short	(.L_9 - .L_8)
	.align		4
.L_8:
        /*0028*/ 	.word	index@(triton_poi_fused__native_batch_norm_legit_no_training_relu_20)
        /*002c*/ 	.word	0x00000000
.L_9:


//--------------------- .nv.info.triton_poi_fused__native_batch_norm_legit_no_training_relu_20 --------------------------
	.section	.nv.info.triton_poi_fused__native_batch_norm_legit_no_training_relu_20,"",@"SHT_CUDA_INFO"
	.sectionflags	@""
	.align	4


	//----- nvinfo : EIATTR_CUDA_API_VERSION
	.align		4
        /*0000*/ 	.byte	0x04, 0x37
        /*0002*/ 	.short	(.L_11 - .L_10)
.L_10:
        /*0004*/ 	.word	0x0000007c


	//----- nvinfo : EIATTR_KPARAM_INFO
	.align		4
.L_11:
        /*0008*/ 	.byte	0x04, 0x17
        /*000a*/ 	.short	(.L_13 - .L_12)
.L_12:
        /*000c*/ 	.word	0x00000000
        /*0010*/ 	.short	0x0006
        /*0012*/ 	.short	0x0030
        /*0014*/ 	.byte	0x00, 0xf0, 0x11, 0x00


	//----- nvinfo : EIATTR_KPARAM_INFO
	.align		4
.L_13:
        /*0018*/ 	.byte	0x04, 0x17
        /*001a*/ 	.short	(.L_15 - .L_14)
.L_14:
        /*001c*/ 	.word	0x00000000
        /*0020*/ 	.short	0x0005
        /*0022*/ 	.short	0x0028
        /*0024*/ 	.byte	0x00, 0xf4, 0x21, 0x00


	//----- nvinfo : EIATTR_KPARAM_INFO
	.align		4
.L_15:
        /*0028*/ 	.byte	0x04, 0x17
        /*002a*/ 	.short	(.L_17 - .L_16)
.L_16:
        /*002c*/ 	.word	0x00000000
        /*0030*/ 	.short	0x0004
        /*0032*/ 	.short	0x0020
        /*0034*/ 	.byte	0x00, 0xf4, 0x21, 0x00


	//----- nvinfo : EIATTR_KPARAM_INFO
	.align		4
.L_17:
        /*0038*/ 	.byte	0x04, 0x17
        /*003a*/ 	.short	(.L_19 - .L_18)
.L_18:
        /*003c*/ 	.word	0x00000000
        /*0040*/ 	.short	0x0003
        /*0042*/ 	.short	0x0018
        /*0044*/ 	.byte	0x00, 0xf4, 0x21, 0x00


	//----- nvinfo : EIATTR_KPARAM_INFO
	.align		4
.L_19:
        /*0048*/ 	.byte	0x04, 0x17
        /*004a*/ 	.short	(.L_21 - .L_20)
.L_20:
        /*004c*/ 	.word	0x00000000
        /*0050*/ 	.short	0x0002
        /*0052*/ 	.short	0x0010
        /*0054*/ 	.byte	0x00, 0xf4, 0x21, 0x00


	//----- nvinfo : EIATTR_KPARAM_INFO
	.align		4
.L_21:
        /*0058*/ 	.byte	0x04, 0x17
        /*005a*/ 	.short	(.L_23 - .L_22)
.L_22:
        /*005c*/ 	.word	0x00000000
        /*0060*/ 	.short	0x0001
        /*0062*/ 	.short	0x0008
        /*0064*/ 	.byte	0x00, 0xf4, 0x21, 0x00


	//----- nvinfo : EIATTR_KPARAM_INFO
	.align		4
.L_23:
        /*0068*/ 	.byte	0x04, 0x17
        /*006a*/ 	.short	(.L_25 - .L_24)
.L_24:
        /*006c*/ 	.word	0x00000000
        /*0070*/ 	.short	0x0000
        /*0072*/ 	.short	0x0000
        /*0074*/ 	.byte	0x00, 0xf4, 0x21, 0x00


	//----- nvinfo : EIATTR_SPARSE_MMA_MASK
	.align		4
.L_25:
        /*0078*/ 	.byte	0x03, 0x50
        /*007a*/ 	.short	0x0000


	//----- nvinfo : EIATTR_MAXREG_COUNT
	.align		4
        /*007c*/ 	.byte	0x03, 0x1b
        /*007e*/ 	.short	0x00ff


	//----- nvinfo : EIATTR_EXIT_INSTR_OFFSETS
	.align		4
        /*0080*/ 	.byte	0x04, 0x1c
        /*0082*/ 	.short	(.L_27 - .L_26)


	//   ....[0]....
.L_26:
        /*0084*/ 	.word	0x00000350


	//----- nvinfo : EIATTR_REQNTID
	.align		4
.L_27:
        /*0088*/ 	.byte	0x04, 0x10
        /*008a*/ 	.short	(.L_29 - .L_28)
.L_28:
        /*008c*/ 	.word	0x00000100
        /*0090*/ 	.word	0x00000001
        /*0094*/ 	.word	0x00000001


	//----- nvinfo : EIATTR_CBANK_PARAM_SIZE
	.align		4
.L_29:
        /*0098*/ 	.byte	0x03, 0x19
        /*009a*/ 	.short	0x0034


	//----- nvinfo : EIATTR_PARAM_CBANK
	.align		4
        /*009c*/ 	.byte	0x04, 0x0a
        /*009e*/ 	.short	(.L_31 - .L_30)
	.align		4
.L_30:
        /*00a0*/ 	.word	index@(.nv.constant0.triton_poi_fused__native_batch_norm_legit_no_training_relu_20)
        /*00a4*/ 	.short	0x0210
        /*00a6*/ 	.short	0x0034


	//----- nvinfo : EIATTR_SW_WAR
	.align		4
.L_31:
        /*00a8*/ 	.byte	0x04, 0x36
        /*00aa*/ 	.short	(.L_33 - .L_32)
.L_32:
        /*00ac*/ 	.word	0x00000008
.L_33:


//--------------------- .nv.callgraph             --------------------------
	.section	.nv.callgraph,"",@"SHT_CUDA_CALLGRAPH"
	.align	4
	.sectionentsize	8
	.align		4
        /*0000*/ 	.word	0x00000000
	.align		4
        /*0004*/ 	.word	0xffffffff
	.align		4
        /*0008*/ 	.word	0x00000000
	.align		4
        /*000c*/ 	.word	0xfffffffe
	.align		4
        /*0010*/ 	.word	0x00000000
	.align		4
        /*0014*/ 	.word	0xfffffffd
	.align		4
        /*0018*/ 	.word	0x00000000
	.align		4
        /*001c*/ 	.word	0xfffffffc


//--------------------- .nv.constant4             --------------------------
	.section	.nv.constant4,"a",@progbits
	.align	8
	.align		8
.nv.constant4:
        /*0000*/ 	.dword	_$_str
	.align		8
        /*0008*/ 	.dword	_$_str_$_2


//--------------------- .text.triton_poi_fused__native_batch_norm_legit_no_training_relu_20 --------------------------
	.section	.text.triton_poi_fused__native_batch_norm_legit_no_training_relu_20,"ax",@progbits
	.align	128
        .global         triton_poi_fused__native_batch_norm_legit_no_training_relu_20
        .type           triton_poi_fused__native_batch_norm_legit_no_training_relu_20,@function
        .size           triton_poi_fused__native_batch_norm_legit_no_training_relu_20,(.L_x_1 - triton_poi_fused__native_batch_norm_legit_no_training_relu_20)
        .other          triton_poi_fused__native_batch_norm_legit_no_training_relu_20,@"STO_CUDA_ENTRY STV_DEFAULT"
triton_poi_fused__native_batch_norm_legit_no_training_relu_20:
.text.triton_poi_fused__native_batch_norm_legit_no_training_relu_20:
[----:B------:R-:W-:Y:S01]  /*0000*/  LDC R1, c[0x0][0x28] ;  /* 0x00000a00ff017b82 */ /* 0x000fe20000000800 */
[----:B------:R-:W1:Y:S07]  /*0010*/  S2R R0, SR_TID.X ;  /* 0x0000000000007919 */ /* 0x000e6e0000002100 */
[----:B------:R-:W2:Y:S01]  /*0020*/  LDC.64 R6, c[0x0][0x220] ;  /* 0x00008800ff067b82 */ /* 0x000ea20000000a00 */
[----:B------:R-:W-:Y:S01]  /*0030*/  ULDC.64 UR4, c[0x0][0x208] ;  /* 0x0000820000047ab9 */ /* 0x000fe20000000a00 */
[----:B------:R-:W3:Y:S06]  /*0040*/  S2R R5, SR_CTAID.X ;  /* 0x0000000000057919 */ /* 0x000eec0000002500 */
[----:B------:R-:W4:Y:S08]  /*0050*/  LDC.64 R8, c[0x0][0x228] ;  /* 0x00008a00ff087b82 */ /* 0x000f300000000a00 */
[----:B------:R-:W5:Y:S01]  /*0060*/  LDC.64 R10, c[0x0][0x230] ;  /* 0x00008c00ff0a7b82 */ /* 0x000f620000000a00 */
[----:B-1----:R-:W-:-:S02]  /*0070*/  SHF.L.U32 R0, R0, 0x1, RZ ;  /* 0x0000000100007819 */ /* 0x002fc400000006ff */
[----:B---3--:R-:W-:Y:S02]  /*0080*/  SHF.R.S32.HI R3, RZ, 0x16, R5 ;  /* 0x00000016ff037819 */ /* 0x008fe40000011405 */
[----:B------:R-:W-:Y:S02]  /*0090*/  LOP3.LUT R0, R0, 0x1fe, RZ, 0xc0, !PT ;  /* 0x000001fe00007812 */ /* 0x000fe400078ec0ff */
[----:B------:R-:W-:Y:S02]  /*00a0*/  SGXT R3, R3, 0x1 ;  /* 0x000000010303781a */ /* 0x000fe40000000200 */
[----:B------:R-:W-:Y:S02]  /*00b0*/  LEA R0, R5, R0, 0x9 ;  /* 0x0000000005007211 */ /* 0x000fe400078e48ff */
[----:B------:R-:W1:Y:S02]  /*00c0*/  LDC.64 R4, c[0x0][0x218] ;  /* 0x00008600ff047b82 */ /* 0x000e640000000a00 */
[----:B------:R-:W-:-:S04]  /*00d0*/  LEA.HI R3, R3, R0, RZ, 0x8 ;  /* 0x0000000003037211 */ /* 0x000fc800078f40ff */
[----:B------:R-:W-:-:S04]  /*00e0*/  SHF.R.S32.HI R3, RZ, 0x8, R3 ;  /* 0x00000008ff037819 */ /* 0x000fc80000011403 */
[----:B------:R-:W-:-:S04]  /*00f0*/  LEA.HI R2, R3, R3, RZ, 0x7 ;  /* 0x0000000303027211 */ /* 0x000fc800078f38ff */
[----:B------:R-:W-:-:S04]  /*0100*/  LOP3.LUT R2, R2, 0xffffff80, RZ, 0xc0, !PT ;  /* 0xffffff8002027812 */ /* 0x000fc800078ec0ff */
[----:B------:R-:W-:Y:S02]  /*0110*/  IADD3 R13, R3, -R2, RZ ;  /* 0x80000002030d7210 */ /* 0x000fe40007ffe0ff */
[----:B------:R-:W3:Y:S03]  /*0120*/  LDC.64 R2, c[0x0][0x210] ;  /* 0x00008400ff027b82 */ /* 0x000ee60000000a00 */
[----:B--2---:R-:W-:-:S06]  /*0130*/  IMAD.WIDE R6, R13, 0x4, R6 ;  /* 0x000000040d067825 */ /* 0x004fcc00078e0206 */
[----:B------:R-:W2:Y:S01]  /*0140*/  LDG.E.EL R6, desc[UR4][R6.64] ;  /* 0x0000000406067981 */ /* 0x000ea2000c2e1900 */
[----:B-1----:R-:W-:-:S05]  /*0150*/  IMAD.WIDE R4, R13, 0x4, R4 ;  /* 0x000000040d047825 */ /* 0x002fca00078e0204 */
[----:B------:R1:W2:Y:S01]  /*0160*/  LDG.E.EL R12, desc[UR4][R4.64] ;  /* 0x00000004040c7981 */ /* 0x0002a2000c2e1900 */
[----:B---3--:R-:W-:Y:S01]  /*0170*/  IMAD.WIDE R2, R0, 0x4, R2 ;  /* 0x0000000400027825 */ /* 0x008fe200078e0202 */
[----:B------:R-:W-:Y:S01]  /*0180*/  HFMA2.MMA R14, -RZ, RZ, 1.625, 0 ;  /* 0x3e800000ff0e7435 */ /* 0x000fe200000001ff */
[----:B-1----:R-:W1:Y:S04]  /*0190*/  LDC.64 R4, c[0x0][0x238] ;  /* 0x00008e00ff047b82 */ /* 0x002e680000000a00 */
[----:B------:R-:W3:Y:S01]  /*01a0*/  LDG.E.64 R2, desc[UR4][R2.64] ;  /* 0x0000000402027981 */ /* 0x000ee2000c1e1b00 */
[----:B----4-:R-:W-:-:S04]  /*01b0*/  IMAD.WIDE R8, R13, 0x4, R8 ;  /* 0x000000040d087825 */ /* 0x010fc800078e0208 */
[----:B-----5:R-:W-:Y:S02]  /*01c0*/  IMAD.WIDE R10, R13, 0x4, R10 ;  /* 0x000000040d0a7825 */ /* 0x020fe400078e020a */
[----:B------:R-:W4:Y:S04]  /*01d0*/  LDG.E.EL R8, desc[UR4][R8.64] ;  /* 0x0000000408087981 */ /* 0x000f28000c2e1900 */
[----:B------:R-:W4:Y:S01]  /*01e0*/  LDG.E.EL R11, desc[UR4][R10.64] ;  /* 0x000000040a0b7981 */ /* 0x000f22000c2e1900 */
[----:B-1----:R-:W-:-:S04]  /*01f0*/  IMAD.WIDE R4, R0, 0x4, R4 ;  /* 0x0000000400047825 */ /* 0x002fc800078e0204 */
[----:B--2---:R-:W-:-:S04]  /*0200*/  FADD R6, R6, 9.9999997473787516356e-06 ;  /* 0x3727c5ac06067421 */ /* 0x004fc80000000000 */
[----:B------:R-:W1:Y:S02]  /*0210*/  MUFU.SQRT R7, R6 ;  /* 0x0000000600077308 */ /* 0x000e640000002000 */
[C---:B-1----:R-:W-:Y:S02]  /*0220*/  FSETP.GT.AND P0, PT, R7.reuse, 8.50705917302346158658e+37, PT ;  /* 0x7e8000000700780b */ /* 0x042fe40003f04000 */
[----:B------:R-:W-:-:S11]  /*0230*/  FSETP.GEU.AND P1, PT, R7, 1.175494350822287508e-38, PT ;  /* 0x008000000700780b */ /* 0x000fd60003f2e000 */
[----:B------:R-:W-:-:S04]  /*0240*/  @P0 FMUL R7, R7, 0.25 ;  /* 0x3e80000007070820 */ /* 0x000fc80000400000 */
[----:B------:R-:W-:-:S06]  /*0250*/  @!P1 FMUL R7, R7, 16777216 ;  /* 0x4b80000007079820 */ /* 0x000fcc0000400000 */
[----:B------:R-:W1:Y:S01]  /*0260*/  MUFU.RCP R7, R7 ;  /* 0x0000000700077308 */ /* 0x000e620000001000 */
[----:B------:R-:W-:Y:S01]  /*0270*/  FSEL R14, R14, 1, P0 ;  /* 0x3f8000000e0e7808 */ /* 0x000fe20000000000 */
[----:B---3--:R-:W-:-:S04]  /*0280*/  FADD R2, R2, -R12 ;  /* 0x8000000c02027221 */ /* 0x008fc80000000000 */
[----:B------:R-:W-:Y:S01]  /*0290*/  @!P1 FMUL R14, R14, 16777216 ;  /* 0x4b8000000e0e9820 */ /* 0x000fe20000400000 */
[----:B------:R-:W-:-:S03]  /*02a0*/  FADD R3, R3, -R12 ;  /* 0x8000000c03037221 */ /* 0x000fc60000000000 */
[----:B-1----:R-:W-:-:S04]  /*02b0*/  FMUL R14, R7, R14 ;  /* 0x0000000e070e7220 */ /* 0x002fc80000400000 */
[-C--:B------:R-:W-:Y:S01]  /*02c0*/  FMUL R2, R2, R14.reuse ;  /* 0x0000000e02027220 */ /* 0x080fe20000400000 */
[----:B------:R-:W-:-:S03]  /*02d0*/  FMUL R14, R3, R14 ;  /* 0x0000000e030e7220 */ /* 0x000fc60000400000 */
[C-C-:B----4-:R-:W-:Y:S01]  /*02e0*/  FFMA R2, R8.reuse, R2, R11.reuse ;  /* 0x0000000208027223 */ /* 0x150fe2000000000b */
[----:B------:R-:W-:-:S04]  /*02f0*/  FFMA R14, R8, R14, R11 ;  /* 0x0000000e080e7223 */ /* 0x000fc8000000000b */
[----:B------:R-:W-:Y:S02]  /*0300*/  FSETP.GEU.AND P0, PT, R2, RZ, PT ;  /* 0x000000ff0200720b */ /* 0x000fe40003f0e000 */
[----:B------:R-:W-:Y:S02]  /*0310*/  FSETP.GEU.AND P1, PT, R14, RZ, PT ;  /* 0x000000ff0e00720b */ /* 0x000fe40003f2e000 */
[----:B------:R-:W-:Y:S02]  /*0320*/  FSEL R2, R2, RZ, P0 ;  /* 0x000000ff02027208 */ /* 0x000fe40000000000 */
[----:B------:R-:W-:-:S05]  /*0330*/  FSEL R3, R14, RZ, P1 ;  /* 0x000000ff0e037208 */ /* 0x000fca0000800000 */
[----:B------:R-:W-:Y:S01]  /*0340*/  STG.E.64 desc[UR4][R4.64], R2 ;  /* 0x0000000204007986 */ /* 0x000fe2000c101b04 */
[----:B------:R-:W-:Y:S05]  /*0350*/  EXIT ;  /* 0x000000000000794d */ /* 0x000fea0003800000 */
.L_x_0:
[----:B------:R-:W-:-:S00]  /*0360*/  BRA `(.L_x_0) ;  /* 0xfffffffc00fc7947 */ /* 0x000fc0000383ffff */
[----:B------:R-:W-:-:S00]  /*0370*/  NOP ;  /* 0x0000000000007918 */ /* 0x000fc00000000000 */
        /* <DEDUP_REMOVED lines=8> */
.L_x_1:


//--------------------- .nv.global.init           --------------------------
	.section	.nv.global.init,"aw",@progbits
.nv.global.init:
	.type		_$_str,@object
	.size		_$_str,(_$_str_$_2 - _$_str)
_$_str:
        /*0000*/ 	.byte	0x5f, 0x5f, 0x43, 0x55, 0x44, 0x41, 0x5f, 0x46, 0x54, 0x5a, 0x00
	.type		_$_str_$_2,@object
	.size		_$_str_$_2,(.L_1 - _$_str_$_2)
_$_str_$_2:
        /*000b*/ 	.byte	0x5f, 0x5f, 0x43, 0x55, 0x44, 0x41, 0x5f, 0x50, 0x52, 0x45, 0x43, 0x5f, 0x53, 0x51, 0x52, 0x54
        /*001b*/ 	.byte	0x00
.L_1:


//--------------------- .nv.constant0.triton_poi_fused__native_batch_norm_legit_no_training_relu_20 --------------------------
	.section	.nv.constant0.triton_poi_fused__native_batch_norm_legit_no_training_relu_20,"a",@progbits
	.sectionflags	@""
	.align	4
.nv.constant0.triton_poi_fused__native_batch_norm_legit_no_training_relu_20:
	.zero		580
